	.headerflags	@"EF_CUDA_TEXMODE_UNIFIED EF_CUDA_64BIT_ADDRESS EF_CUDA_ACCELERATORS EF_CUDA_SM90 EF_CUDA_VIRTUAL_SM(EF_CUDA_SM90)"
	.elftype	@"ET_EXEC"


//--------------------- .nv.info                  --------------------------
	.section	.nv.info,"",@"SHT_CUDA_INFO"
	.align	4


	//----- nvinfo : EIATTR_REGCOUNT
	.align		4
        /*0000*/ 	.byte	0x04, 0x2f
        /*0002*/ 	.short	(.L_3 - .L_2)
	.align		4
.L_2:
        /*0004*/ 	.word	index@(triton_poi_fused__native_batch_norm_legit_no_training_relu_threshold_backward_1)
        /*0008*/ 	.word	0x00000017


	//----- nvinfo : EIATTR_MIN_STACK_SIZE
	.align		4
.L_3:
        /*000c*/ 	.byte	0x04, 0x12
        /*000e*/ 	.short	(.L_5 - .L_4)
	.align		4
.L_4:
        /*0010*/ 	.word	index@(triton_poi_fused__native_batch_norm_legit_no_training_relu_threshold_backward_1)
        /*0014*/ 	.word	0x00000000


	//----- nvinfo : EIATTR_FRAME_SIZE
	.align		4
.L_5:
        /*0018*/ 	.byte	0x04, 0x11
        /*001a*/ 	.short	(.L_7 - .L_6)
	.align		4
.L_6:
        /*001c*/ 	.word	index@(triton_poi_fused__native_batch_norm_legit_no_training_relu_threshold_backward_1)
        /*0020*/ 	.word	0x00000000


	//----- nvinfo : EIATTR_MIN_STACK_SIZE
	.align		4
.L_7:
        /*0024*/ 	.byte	0x04, 0x12
        /*0026*/ 	.short	(.L_9 - .L_8)
	.align		4
.L_8:
        /*0028*/ 	.word	index@(triton_poi_fused__native_batch_norm_legit_no_training_relu_threshold_backward_1)
        /*002c*/ 	.word	0x00000000
.L_9:


//--------------------- .nv.info.triton_poi_fused__native_batch_norm_legit_no_training_relu_threshold_backward_1 --------------------------
	.section	.nv.info.triton_poi_fused__native_batch_norm_legit_no_training_relu_threshold_backward_1,"",@"SHT_CUDA_INFO"
	.sectionflags	@""
	.align	4


	//----- nvinfo : EIATTR_CUDA_API_VERSION
	.align		4
        /*0000*/ 	.byte	0x04, 0x37
        /*0002*/ 	.short	(.L_11 - .L_10)
.L_10:
        /*0004*/ 	.word	0x0000007c


	//----- nvinfo : EIATTR_KPARAM_INFO
	.align		4
.L_11:
        /*0008*/ 	.byte	0x04, 0x17
        /*000a*/ 	.short	(.L_13 - .L_12)
.L_12:
        /*000c*/ 	.word	0x00000000
        /*0010*/ 	.short	0x0007
        /*0012*/ 	.short	0x0038
        /*0014*/ 	.byte	0x00, 0xf0, 0x11, 0x00


	//----- nvinfo : EIATTR_KPARAM_INFO
	.align		4
.L_13:
        /*0018*/ 	.byte	0x04, 0x17
        /*001a*/ 	.short	(.L_15 - .L_14)
.L_14:
        /*001c*/ 	.word	0x00000000
        /*0020*/ 	.short	0x0006
        /*0022*/ 	.short	0x0030
        /*0024*/ 	.byte	0x00, 0xf4, 0x21, 0x00


	//----- nvinfo : EIATTR_KPARAM_INFO
	.align		4
.L_15:
        /*0028*/ 	.byte	0x04, 0x17
        /*002a*/ 	.short	(.L_17 - .L_16)
.L_16:
        /*002c*/ 	.word	0x00000000
        /*0030*/ 	.short	0x0005
        /*0032*/ 	.short	0x0028
        /*0034*/ 	.byte	0x00, 0xf4, 0x21, 0x00


	//----- nvinfo : EIATTR_KPARAM_INFO
	.align		4
.L_17:
        /*0038*/ 	.byte	0x04, 0x17
        /*003a*/ 	.short	(.L_19 - .L_18)
.L_18:
        /*003c*/ 	.word	0x00000000
        /*0040*/ 	.short	0x0004
        /*0042*/ 	.short	0x0020
        /*0044*/ 	.byte	0x00, 0xf4, 0x21, 0x00


	//----- nvinfo : EIATTR_KPARAM_INFO
	.align		4
.L_19:
        /*0048*/ 	.byte	0x04, 0x17
        /*004a*/ 	.short	(.L_21 - .L_20)
.L_20:
        /*004c*/ 	.word	0x00000000
        /*0050*/ 	.short	0x0003
        /*0052*/ 	.short	0x0018
        /*0054*/ 	.byte	0x00, 0xf4, 0x21, 0x00


	//----- nvinfo : EIATTR_KPARAM_INFO
	.align		4
.L_21:
        /*0058*/ 	.byte	0x04, 0x17
        /*005a*/ 	.short	(.L_23 - .L_22)
.L_22:
        /*005c*/ 	.word	0x00000000
        /*0060*/ 	.short	0x0002
        /*0062*/ 	.short	0x0010
        /*0064*/ 	.byte	0x00, 0xf4, 0x21, 0x00


	//----- nvinfo : EIATTR_KPARAM_INFO
	.align		4
.L_23:
        /*0068*/ 	.byte	0x04, 0x17
        /*006a*/ 	.short	(.L_25 - .L_24)
.L_24:
        /*006c*/ 	.word	0x00000000
        /*0070*/ 	.short	0x0001
        /*0072*/ 	.short	0x0008
        /*0074*/ 	.byte	0x00, 0xf4, 0x21, 0x00


	//----- nvinfo : EIATTR_KPARAM_INFO
	.align		4
.L_25:
        /*0078*/ 	.byte	0x04, 0x17
        /*007a*/ 	.short	(.L_27 - .L_26)
.L_26:
        /*007c*/ 	.word	0x00000000
        /*0080*/ 	.short	0x0000
        /*0082*/ 	.short	0x0000
        /*0084*/ 	.byte	0x00, 0xf4, 0x21, 0x00


	//----- nvinfo : EIATTR_SPARSE_MMA_MASK
	.align		4
.L_27:
        /*0088*/ 	.byte	0x03, 0x50
        /*008a*/ 	.short	0x0000


	//----- nvinfo : EIATTR_MAXREG_COUNT
	.align		4
        /*008c*/ 	.byte	0x03, 0x1b
        /*008e*/ 	.short	0x00ff


	//----- nvinfo : EIATTR_EXIT_INSTR_OFFSETS
	.align		4
        /*0090*/ 	.byte	0x04, 0x1c
        /*0092*/ 	.short	(.L_29 - .L_28)


	//   ....[0]....
.L_28:
        /*0094*/ 	.word	0x00000530


	//   ....[1]....
        /*0098*/ 	.word	0x00000550


	//----- nvinfo : EIATTR_REQNTID
	.align		4
.L_29:
        /*009c*/ 	.byte	0x04, 0x10
        /*009e*/ 	.short	(.L_31 - .L_30)
.L_30:
        /*00a0*/ 	.word	0x00000020
        /*00a4*/ 	.word	0x00000001
        /*00a8*/ 	.word	0x00000001


	//----- nvinfo : EIATTR_CBANK_PARAM_SIZE
	.align		4
.L_31:
        /*00ac*/ 	.byte	0x03, 0x19
        /*00ae*/ 	.short	0x003c


	//----- nvinfo : EIATTR_PARAM_CBANK
	.align		4
        /*00b0*/ 	.byte	0x04, 0x0a
        /*00b2*/ 	.short	(.L_33 - .L_32)
	.align		4
.L_32:
        /*00b4*/ 	.word	index@(.nv.constant0.triton_poi_fused__native_batch_norm_legit_no_training_relu_threshold_backward_1)
        /*00b8*/ 	.short	0x0210
        /*00ba*/ 	.short	0x003c


	//----- nvinfo : EIATTR_SW_WAR
	.align		4
.L_33:
        /*00bc*/ 	.byte	0x04, 0x36
        /*00be*/ 	.short	(.L_35 - .L_34)
.L_34:
        /*00c0*/ 	.word	0x00000008
.L_35:


//--------------------- .nv.callgraph             --------------------------
	.section	.nv.callgraph,"",@"SHT_CUDA_CALLGRAPH"
	.align	4
	.sectionentsize	8
	.align		4
        /*0000*/ 	.word	0x00000000
	.align		4
        /*0004*/ 	.word	0xffffffff
	.align		4
        /*0008*/ 	.word	0x00000000
	.align		4
        /*000c*/ 	.word	0xfffffffe
	.align		4
        /*0010*/ 	.word	0x00000000
	.align		4
        /*0014*/ 	.word	0xfffffffd
	.align		4
        /*0018*/ 	.word	0x00000000
	.align		4
        /*001c*/ 	.word	0xfffffffc


//--------------------- .nv.constant4             --------------------------
	.section	.nv.constant4,"a",@progbits
	.align	8
	.align		8
.nv.constant4:
        /*0000*/ 	.dword	_$_str
	.align		8
        /*0008*/ 	.dword	_$_str_$_2


//--------------------- .text.triton_poi_fused__native_batch_norm_legit_no_training_relu_threshold_backward_1 --------------------------
	.section	.text.triton_poi_fused__native_batch_norm_legit_no_training_relu_threshold_backward_1,"ax",@progbits
	.align	128
        .global         triton_poi_fused__native_batch_norm_legit_no_training_relu_threshold_backward_1
        .type           triton_poi_fused__native_batch_norm_legit_no_training_relu_threshold_backward_1,@function
        .size           triton_poi_fused__native_batch_norm_legit_no_training_relu_threshold_backward_1,(.L_x_1 - triton_poi_fused__native_batch_norm_legit_no_training_relu_threshold_backward_1)
        .other          triton_poi_fused__native_batch_norm_legit_no_training_relu_threshold_backward_1,@"STO_CUDA_ENTRY STV_DEFAULT"
triton_poi_fused__native_batch_norm_legit_no_training_relu_threshold_backward_1:
.text.triton_poi_fused__native_batch_norm_legit_no_training_relu_threshold_backward_1:
[----:B------:R-:W0:Y:S01]  /*0000*/  LDC R1, c[0x0][0x28] ;  /* 0x00000a00ff017b82 */ /* 0x000e220000000800 */
[----:B------:R-:W1:Y:S07]  /*0010*/  S2R R0, SR_TID.X ;  /* 0x0000000000007919 */ /* 0x000e6e0000002100 */
[----:B------:R-:W2:Y:S01]  /*0020*/  LDC.64 R8, c[0x0][0x220] ;  /* 0x00008800ff087b82 */ /* 0x000ea20000000a00 */
[----:B------:R-:W-:Y:S01]  /*0030*/  HFMA2.MMA R18, -RZ, RZ, 0, 0 ;  /* 0x00000000ff127435 */ /* 0x000fe200000001ff */
[----:B------:R-:W-:Y:S01]  /*0040*/  CS2R R16, SRZ ;  /* 0x0000000000107805 */ /* 0x000fe2000001ff00 */
[----:B------:R-:W3:Y:S01]  /*0050*/  S2R R5, SR_CTAID.X ;  /* 0x0000000000057919 */ /* 0x000ee20000002500 */
[----:B------:R-:W-:-:S04]  /*0060*/  ULDC.64 UR4, c[0x0][0x208] ;  /* 0x0000820000047ab9 */ /* 0x000fc80000000a00 */
[----:B------:R-:W4:Y:S08]  /*0070*/  LDC.64 R6, c[0x0][0x218] ;  /* 0x00008600ff067b82 */ /* 0x000f300000000a00 */
[----:B------:R-:W5:Y:S08]  /*0080*/  LDC.64 R10, c[0x0][0x228] ;  /* 0x00008a00ff0a7b82 */ /* 0x000f700000000a00 */
[----:B------:R-:W4:Y:S01]  /*0090*/  LDC.64 R12, c[0x0][0x230] ;  /* 0x00008c00ff0c7b82 */ /* 0x000f220000000a00 */
[----:B------:R-:W-:Y:S01]  /*00a0*/  IMAD.MOV.U32 R14, RZ, RZ, RZ ;  /* 0x000000ffff0e7224 */ /* 0x000fe200078e00ff */
[----:B------:R-:W-:Y:S01]  /*00b0*/  ULDC.64 UR6, c[0x0][0x240] ;  /* 0x0000900000067ab9 */ /* 0x000fe20000000a00 */
[----:B-1----:R-:W-:Y:S01]  /*00c0*/  IMAD.SHL.U32 R0, R0, 0x2, RZ ;  /* 0x0000000200007824 */ /* 0x002fe200078e00ff */
[----:B---3--:R-:W-:-:S04]  /*00d0*/  SHF.R.S32.HI R3, RZ, 0x19, R5 ;  /* 0x00000019ff037819 */ /* 0x008fc80000011405 */
[----:B------:R-:W-:Y:S02]  /*00e0*/  LOP3.LUT R0, R0, 0x3e, RZ, 0xc0, !PT ;  /* 0x0000003e00007812 */ /* 0x000fe400078ec0ff */
[----:B------:R-:W-:-:S03]  /*00f0*/  SGXT R3, R3, 0x1 ;  /* 0x000000010303781a */ /* 0x000fc60000000200 */
[----:B------:R-:W-:Y:S02]  /*0100*/  IMAD R0, R5, 0x40, R0 ;  /* 0x0000004005007824 */ /* 0x000fe400078e0200 */
[----:B------:R-:W1:Y:S03]  /*0110*/  LDC.64 R4, c[0x0][0x210] ;  /* 0x00008400ff047b82 */ /* 0x000e660000000a00 */
[----:B------:R-:W-:Y:S02]  /*0120*/  LEA.HI R3, R3, R0, RZ, 0x2 ;  /* 0x0000000003037211 */ /* 0x000fe400078f10ff */
[----:B------:R-:W-:Y:S02]  /*0130*/  ISETP.GE.AND P0, PT, R0, 0x40, PT ;  /* 0x000000400000780c */ /* 0x000fe40003f06270 */
[----:B------:R-:W-:-:S04]  /*0140*/  SHF.R.S32.HI R3, RZ, 0x2, R3 ;  /* 0x00000002ff037819 */ /* 0x000fc80000011403 */
[----:B------:R-:W-:-:S04]  /*0150*/  LEA.HI R2, R3, R3, RZ, 0x2 ;  /* 0x0000000303027211 */ /* 0x000fc800078f10ff */
[----:B------:R-:W-:-:S05]  /*0160*/  LOP3.LUT R2, R2, 0xfffffffc, RZ, 0xc0, !PT ;  /* 0xfffffffc02027812 */ /* 0x000fca00078ec0ff */
[----:B------:R-:W-:-:S04]  /*0170*/  IMAD.IADD R15, R3, 0x1, -R2 ;  /* 0x00000001030f7824 */ /* 0x000fc800078e0a02 */
[----:B--2---:R-:W-:-:S05]  /*0180*/  IMAD.WIDE R8, R15, 0x4, R8 ;  /* 0x000000040f087825 */ /* 0x004fca00078e0208 */
[----:B------:R-:W2:Y:S04]  /*0190*/  @!P0 LDG.E.EL R16, desc[UR4][R8.64] ;  /* 0x0000000408108981 */ /* 0x000ea8000c2e1900 */
[----:B------:R5:W3:Y:S01]  /*01a0*/  @!P0 LDG.E.EL R18, desc[UR4][R8.64] ;  /* 0x0000000408128981 */ /* 0x000ae2000c2e1900 */
[----:B------:R-:W-:Y:S01]  /*01b0*/  CS2R R2, SRZ ;  /* 0x0000000000027805 */ /* 0x000fe2000001ff00 */
[----:B----4-:R-:W-:-:S04]  /*01c0*/  IMAD.WIDE R6, R15, 0x4, R6 ;  /* 0x000000040f067825 */ /* 0x010fc800078e0206 */
[----:B-1----:R-:W-:Y:S01]  /*01d0*/  IMAD.WIDE R4, R0, 0x4, R4 ;  /* 0x0000000400047825 */ /* 0x002fe200078e0204 */
[----:B------:R-:W4:Y:S03]  /*01e0*/  @!P0 LDG.E.EL R17, desc[UR4][R6.64] ;  /* 0x0000000406118981 */ /* 0x000f26000c2e1900 */
[C---:B-----5:R-:W-:Y:S01]  /*01f0*/  IMAD.WIDE R8, R15.reuse, 0x4, R10 ;  /* 0x000000040f087825 */ /* 0x060fe200078e020a */
[----:B------:R-:W5:Y:S03]  /*0200*/  @!P0 LDG.E.EL R14, desc[UR4][R6.64] ;  /* 0x00000004060e8981 */ /* 0x000f66000c2e1900 */
[----:B0-----:R-:W-:Y:S01]  /*0210*/  IMAD.WIDE R10, R15, 0x4, R12 ;  /* 0x000000040f0a7825 */ /* 0x001fe200078e020c */
[----:B------:R0:W5:Y:S01]  /*0220*/  @!P0 LDG.E.64 R2, desc[UR4][R4.64] ;  /* 0x0000000404028981 */ /* 0x000162000c1e1b00 */
[----:B------:R-:W-:-:S02]  /*0230*/  CS2R R12, SRZ ;  /* 0x00000000000c7805 */ /* 0x000fc4000001ff00 */
[----:B------:R-:W-:Y:S01]  /*0240*/  MOV R15, RZ ;  /* 0x000000ff000f7202 */ /* 0x000fe20000000f00 */
[----:B------:R-:W-:-:S03]  /*0250*/  IMAD.MOV.U32 R20, RZ, RZ, RZ ;  /* 0x000000ffff147224 */ /* 0x000fc600078e00ff */
[----:B------:R-:W4:Y:S04]  /*0260*/  @!P0 LDG.E.EL R12, desc[UR4][R8.64] ;  /* 0x00000004080c8981 */ /* 0x000f28000c2e1900 */
[----:B------:R1:W4:Y:S04]  /*0270*/  @!P0 LDG.E.EL R13, desc[UR4][R8.64] ;  /* 0x00000004080d8981 */ /* 0x000328000c2e1900 */
[----:B------:R-:W4:Y:S04]  /*0280*/  @!P0 LDG.E.EL R20, desc[UR4][R10.64] ;  /* 0x000000040a148981 */ /* 0x000f28000c2e1900 */
[----:B------:R-:W4:Y:S01]  /*0290*/  @!P0 LDG.E.EL R15, desc[UR4][R10.64] ;  /* 0x000000040a0f8981 */ /* 0x000f22000c2e1900 */
[----:B0-----:R-:W-:-:S02]  /*02a0*/  IMAD.MOV.U32 R4, RZ, RZ, 0x3e800000 ;  /* 0x3e800000ff047424 */ /* 0x001fc400078e00ff */
[----:B--2---:R-:W-:Y:S01]  /*02b0*/  FADD R16, R16, 9.9999997473787516356e-06 ;  /* 0x3727c5ac10107421 */ /* 0x004fe20000000000 */
[----:B---3--:R-:W-:-:S03]  /*02c0*/  FADD R18, R18, 9.9999997473787516356e-06 ;  /* 0x3727c5ac12127421 */ /* 0x008fc60000000000 */
[----:B------:R-:W0:Y:S08]  /*02d0*/  MUFU.SQRT R6, R16 ;  /* 0x0000001000067308 */ /* 0x000e300000002000 */
[----:B------:R-:W2:Y:S01]  /*02e0*/  MUFU.SQRT R7, R18 ;  /* 0x0000001200077308 */ /* 0x000ea20000002000 */
[----:B-----5:R-:W-:Y:S01]  /*02f0*/  FADD R14, -R14, R3 ;  /* 0x000000030e0e7221 */ /* 0x020fe20000000100 */
[C---:B0-----:R-:W-:Y:S01]  /*0300*/  FSETP.GT.AND P1, PT, R6.reuse, 8.50705917302346158658e+37, PT ;  /* 0x7e8000000600780b */ /* 0x041fe20003f24000 */
[----:B----4-:R-:W-:Y:S01]  /*0310*/  FADD R17, -R17, R2 ;  /* 0x0000000211117221 */ /* 0x010fe20000000100 */
[----:B------:R-:W-:-:S02]  /*0320*/  FSETP.GEU.AND P3, PT, R6, 1.175494350822287508e-38, PT ;  /* 0x008000000600780b */ /* 0x000fc40003f6e000 */
[C---:B------:R-:W-:Y:S02]  /*0330*/  FSEL R5, R4.reuse, 1, P1 ;  /* 0x3f80000004057808 */ /* 0x040fe40000800000 */
[C---:B--2---:R-:W-:Y:S02]  /*0340*/  FSETP.GT.AND P2, PT, R7.reuse, 8.50705917302346158658e+37, PT ;  /* 0x7e8000000700780b */ /* 0x044fe40003f44000 */
[----:B------:R-:W-:Y:S02]  /*0350*/  FSETP.GEU.AND P4, PT, R7, 1.175494350822287508e-38, PT ;  /* 0x008000000700780b */ /* 0x000fe40003f8e000 */
[----:B------:R-:W-:-:S03]  /*0360*/  FSEL R4, R4, 1, P2 ;  /* 0x3f80000004047808 */ /* 0x000fc60001000000 */
[----:B------:R-:W-:Y:S02]  /*0370*/  @P1 FMUL R6, R6, 0.25 ;  /* 0x3e80000006061820 */ /* 0x000fe40000400000 */
[----:B------:R-:W-:Y:S02]  /*0380*/  @!P3 FMUL R5, R5, 16777216 ;  /* 0x4b8000000505b820 */ /* 0x000fe40000400000 */
[----:B------:R-:W-:Y:S02]  /*0390*/  @!P3 FMUL R6, R6, 16777216 ;  /* 0x4b8000000606b820 */ /* 0x000fe40000400000 */
[----:B------:R-:W-:-:S04]  /*03a0*/  @P2 FMUL R7, R7, 0.25 ;  /* 0x3e80000007072820 */ /* 0x000fc80000400000 */
[----:B------:R-:W1:Y:S01]  /*03b0*/  MUFU.RCP R6, R6 ;  /* 0x0000000600067308 */ /* 0x000e620000001000 */
[----:B------:R-:W-:Y:S01]  /*03c0*/  @!P4 FMUL R4, R4, 16777216 ;  /* 0x4b8000000404c820 */ /* 0x000fe20000400000 */
[----:B------:R-:W-:-:S06]  /*03d0*/  @!P4 FMUL R7, R7, 16777216 ;  /* 0x4b8000000707c820 */ /* 0x000fcc0000400000 */
[----:B------:R-:W0:Y:S01]  /*03e0*/  MUFU.RCP R7, R7 ;  /* 0x0000000700077308 */ /* 0x000e220000001000 */
[----:B-1----:R-:W-:-:S04]  /*03f0*/  FMUL R8, R6, R5 ;  /* 0x0000000506087220 */ /* 0x002fc80000400000 */
[----:B------:R-:W-:Y:S01]  /*0400*/  FMUL R8, R8, R17 ;  /* 0x0000001108087220 */ /* 0x000fe20000400000 */
[----:B0-----:R-:W-:-:S03]  /*0410*/  FMUL R9, R7, R4 ;  /* 0x0000000407097220 */ /* 0x001fc60000400000 */
[----:B------:R-:W-:Y:S01]  /*0420*/  FFMA R8, R8, R12, R15 ;  /* 0x0000000c08087223 */ /* 0x000fe2000000000f */
[----:B------:R-:W0:Y:S01]  /*0430*/  LDC.64 R4, c[0x0][0x238] ;  /* 0x00008e00ff047b82 */ /* 0x000e220000000a00 */
[----:B------:R-:W-:-:S03]  /*0440*/  FMUL R9, R9, R14 ;  /* 0x0000000e09097220 */ /* 0x000fc60000400000 */
[----:B------:R-:W-:Y:S01]  /*0450*/  FSETP.GEU.AND P2, PT, R8, RZ, PT ;  /* 0x000000ff0800720b */ /* 0x000fe20003f4e000 */
[----:B------:R-:W-:-:S03]  /*0460*/  FFMA R9, R9, R13, R20 ;  /* 0x0000000d09097223 */ /* 0x000fc60000000014 */
[----:B------:R-:W-:Y:S02]  /*0470*/  FSEL R8, R8, RZ, P2 ;  /* 0x000000ff08087208 */ /* 0x000fe40001000000 */
[C---:B------:R-:W-:Y:S02]  /*0480*/  FSETP.GEU.AND P1, PT, R9.reuse, RZ, PT ;  /* 0x000000ff0900720b */ /* 0x040fe40003f2e000 */
[----:B------:R-:W-:Y:S02]  /*0490*/  FSETP.GTU.AND P3, PT, R8, RZ, PT ;  /* 0x000000ff0800720b */ /* 0x000fe40003f6c000 */
[----:B------:R-:W-:Y:S02]  /*04a0*/  FSEL R9, R9, RZ, P1 ;  /* 0x000000ff09097208 */ /* 0x000fe40000800000 */
[----:B------:R-:W-:Y:S02]  /*04b0*/  SEL R6, RZ, 0x1, P3 ;  /* 0x00000001ff067807 */ /* 0x000fe40001800000 */
[----:B------:R-:W-:-:S04]  /*04c0*/  FSETP.GTU.AND P2, PT, R9, RZ, PT ;  /* 0x000000ff0900720b */ /* 0x000fc80003f4c000 */
[----:B------:R-:W-:Y:S01]  /*04d0*/  SEL R7, RZ, 0x100, P2 ;  /* 0x00000100ff077807 */ /* 0x000fe20001000000 */
[C---:B0-----:R-:W-:Y:S01]  /*04e0*/  IMAD.WIDE R2, R0.reuse, 0x4, R4 ;  /* 0x0000000400027825 */ /* 0x041fe200078e0204 */
[----:B------:R-:W-:Y:S02]  /*04f0*/  IADD3 R4, P1, R0, UR6, RZ ;  /* 0x0000000600047c10 */ /* 0x000fe4000ff3e0ff */
[----:B------:R-:W-:Y:S02]  /*0500*/  IADD3 R7, R6, R7, RZ ;  /* 0x0000000706077210 */ /* 0x000fe40007ffe0ff */
[----:B------:R0:W-:Y:S01]  /*0510*/  @!P0 STG.E.64 desc[UR4][R2.64], R8 ;  /* 0x0000000802008986 */ /* 0x0001e2000c101b04 */
[----:B------:R-:W-:Y:S01]  /*0520*/  LEA.HI.X.SX32 R5, R0, UR7, 0x1, P1 ;  /* 0x0000000700057c11 */ /* 0x000fe200088f0eff */
[----:B0-----:R-:W-:Y:S07]  /*0530*/  @P0 EXIT ;  /* 0x000000000000094d */ /* 0x001fee0003800000 */
[----:B------:R-:W-:Y:S01]  /*0540*/  STG.E.U16 desc[UR4][R4.64], R7 ;  /* 0x0000000704007986 */ /* 0x000fe2000c101504 */
[----:B------:R-:W-:Y:S05]  /*0550*/  EXIT ;  /* 0x000000000000794d */ /* 0x000fea0003800000 */
.L_x_0:
[----:B------:R-:W-:-:S00]  /*0560*/  BRA `(.L_x_0) ;  /* 0xfffffffc00fc7947 */ /* 0x000fc0000383ffff */
[----:B------:R-:W-:-:S00]  /*0570*/  NOP ;  /* 0x0000000000007918 */ /* 0x000fc00000000000 */
        /* <DEDUP_REMOVED lines=8> */
.L_x_1:


//--------------------- .nv.global.init           --------------------------
	.section	.nv.global.init,"aw",@progbits
.nv.global.init:
	.type		_$_str,@object
	.size		_$_str,(_$_str_$_2 - _$_str)
_$_str:
        /*0000*/ 	.byte	0x5f, 0x5f, 0x43, 0x55, 0x44, 0x41, 0x5f, 0x46, 0x54, 0x5a, 0x00
	.type		_$_str_$_2,@object
	.size		_$_str_$_2,(.L_1 - _$_str_$_2)
_$_str_$_2:
        /*000b*/ 	.byte	0x5f, 0x5f, 0x43, 0x55, 0x44, 0x41, 0x5f, 0x50, 0x52, 0x45, 0x43, 0x5f, 0x53, 0x51, 0x52, 0x54
        /*001b*/ 	.byte	0x00
.L_1:


//--------------------- .nv.constant0.triton_poi_fused__native_batch_norm_legit_no_training_relu_threshold_backward_1 --------------------------
	.section	.nv.constant0.triton_poi_fused__native_batch_norm_legit_no_training_relu_threshold_backward_1,"a",@progbits
	.sectionflags	@""
	.align	4
.nv.constant0.triton_poi_fused__native_batch_norm_legit_no_training_relu_threshold_backward_1:
	.zero		588
